	.headerflags	@"EF_CUDA_TEXMODE_UNIFIED EF_CUDA_64BIT_ADDRESS EF_CUDA_SM89 EF_CUDA_VIRTUAL_SM(EF_CUDA_SM89)"
	.elftype	@"ET_EXEC"


//--------------------- .nv.info                  --------------------------
	.section	.nv.info,"",@"SHT_CUDA_INFO"
	.align	4


	//----- nvinfo : EIATTR_REGCOUNT
	.align		4
        /*0000*/ 	.byte	0x04, 0x2f
        /*0002*/ 	.short	(.L_2 - .L_1)
	.align		4
.L_1:
        /*0004*/ 	.word	index@(triton__0d1d2d3d4de5de)
        /*0008*/ 	.word	0x00000028


	//----- nvinfo : EIATTR_MAX_STACK_SIZE
	.align		4
.L_2:
        /*000c*/ 	.byte	0x04, 0x23
        /*000e*/ 	.short	(.L_4 - .L_3)
	.align		4
.L_3:
        /*0010*/ 	.word	index@(triton__0d1d2d3d4de5de)
        /*0014*/ 	.word	0x00000000


	//----- nvinfo : EIATTR_MIN_STACK_SIZE
	.align		4
.L_4:
        /*0018*/ 	.byte	0x04, 0x12
        /*001a*/ 	.short	(.L_6 - .L_5)
	.align		4
.L_5:
        /*001c*/ 	.word	index@(triton__0d1d2d3d4de5de)
        /*0020*/ 	.word	0x00000000


	//----- nvinfo : EIATTR_FRAME_SIZE
	.align		4
.L_6:
        /*0024*/ 	.byte	0x04, 0x11
        /*0026*/ 	.short	(.L_8 - .L_7)
	.align		4
.L_7:
        /*0028*/ 	.word	index@(triton__0d1d2d3d4de5de)
        /*002c*/ 	.word	0x00000000
.L_8:


//--------------------- .nv.info.triton__0d1d2d3d4de5de --------------------------
	.section	.nv.info.triton__0d1d2d3d4de5de,"",@"SHT_CUDA_INFO"
	.align	4


	//----- nvinfo : EIATTR_CUDA_API_VERSION
	.align		4
        /*0000*/ 	.byte	0x04, 0x37
        /*0002*/ 	.short	(.L_10 - .L_9)
.L_9:
        /*0004*/ 	.word	0x0000007b


	//----- nvinfo : EIATTR_PARAM_CBANK
	.align		4
.L_10:
        /*0008*/ 	.byte	0x04, 0x0a
        /*000a*/ 	.short	(.L_12 - .L_11)
	.align		4
.L_11:
        /*000c*/ 	.word	index@(.nv.constant0.triton__0d1d2d3d4de5de)
        /*0010*/ 	.short	0x0160
        /*0012*/ 	.short	0x0028


	//----- nvinfo : EIATTR_CBANK_PARAM_SIZE
	.align		4
.L_12:
        /*0014*/ 	.byte	0x03, 0x19
        /*0016*/ 	.short	0x0028


	//----- nvinfo : EIATTR_KPARAM_INFO
	.align		4
        /*0018*/ 	.byte	0x04, 0x17
        /*001a*/ 	.short	(.L_14 - .L_13)
.L_13:
        /*001c*/ 	.word	0x00000000
        /*0020*/ 	.short	0x0005
        /*0022*/ 	.short	0x0024
        /*0024*/ 	.byte	0x00, 0xf0, 0x11, 0x00


	//----- nvinfo : EIATTR_KPARAM_INFO
	.align		4
.L_14:
        /*0028*/ 	.byte	0x04, 0x17
        /*002a*/ 	.short	(.L_16 - .L_15)
.L_15:
        /*002c*/ 	.word	0x00000000
        /*0030*/ 	.short	0x0004
        /*0032*/ 	.short	0x0020
        /*0034*/ 	.byte	0x00, 0xf0, 0x11, 0x00


	//----- nvinfo : EIATTR_KPARAM_INFO
	.align		4
.L_16:
        /*0038*/ 	.byte	0x04, 0x17
        /*003a*/ 	.short	(.L_18 - .L_17)
.L_17:
        /*003c*/ 	.word	0x00000000
        /*0040*/ 	.short	0x0003
        /*0042*/ 	.short	0x0018
        /*0044*/ 	.byte	0x00, 0xf0, 0x21, 0x00


	//----- nvinfo : EIATTR_KPARAM_INFO
	.align		4
.L_18:
        /*0048*/ 	.byte	0x04, 0x17
        /*004a*/ 	.short	(.L_20 - .L_19)
.L_19:
        /*004c*/ 	.word	0x00000000
        /*0050*/ 	.short	0x0002
        /*0052*/ 	.short	0x0010
        /*0054*/ 	.byte	0x00, 0xf0, 0x21, 0x00


	//----- nvinfo : EIATTR_KPARAM_INFO
	.align		4
.L_20:
        /*0058*/ 	.byte	0x04, 0x17
        /*005a*/ 	.short	(.L_22 - .L_21)
.L_21:
        /*005c*/ 	.word	0x00000000
        /*0060*/ 	.short	0x0001
        /*0062*/ 	.short	0x0008
        /*0064*/ 	.byte	0x00, 0xf0, 0x21, 0x00


	//----- nvinfo : EIATTR_KPARAM_INFO
	.align		4
.L_22:
        /*0068*/ 	.byte	0x04, 0x17
        /*006a*/ 	.short	(.L_24 - .L_23)
.L_23:
        /*006c*/ 	.word	0x00000000
        /*0070*/ 	.short	0x0000
        /*0072*/ 	.short	0x0000
        /*0074*/ 	.byte	0x00, 0xf0, 0x21, 0x00


	//----- nvinfo : EIATTR_MAXREG_COUNT
	.align		4
.L_24:
        /*0078*/ 	.byte	0x03, 0x1b
        /*007a*/ 	.short	0x00ff


	//----- nvinfo : EIATTR_COOP_GROUP_MASK_REGIDS
	.align		4
        /*007c*/ 	.byte	0x04, 0x29
        /*007e*/ 	.short	(.L_26 - .L_25)


	//   ....[0]....
.L_25:
        /*0080*/ 	.word	0xffffffff


	//   ....[1]....
        /*0084*/ 	.word	0xffffffff


	//   ....[2]....
        /*0088*/ 	.word	0xffffffff


	//   ....[3]....
        /*008c*/ 	.word	0xffffffff


	//   ....[4]....
        /*0090*/ 	.word	0xffffffff


	//   ....[5]....
        /*0094*/ 	.word	0xffffffff


	//   ....[6]....
        /*0098*/ 	.word	0xffffffff


	//   ....[7]....
        /*009c*/ 	.word	0xffffffff


	//----- nvinfo : EIATTR_COOP_GROUP_INSTR_OFFSETS
	.align		4
.L_26:
        /*00a0*/ 	.byte	0x04, 0x28
        /*00a2*/ 	.short	(.L_28 - .L_27)


	//   ....[0]....
.L_27:
        /*00a4*/ 	.word	0x00000320


	//   ....[1]....
        /*00a8*/ 	.word	0x00000340


	//   ....[2]....
        /*00ac*/ 	.word	0x00000360


	//   ....[3]....
        /*00b0*/ 	.word	0x00000380


	//   ....[4]....
        /*00b4*/ 	.word	0x000003a0


	//   ....[5]....
        /*00b8*/ 	.word	0x00000410


	//   ....[6]....
        /*00bc*/ 	.word	0x00000430


	//   ....[7]....
        /*00c0*/ 	.word	0x00000450


	//----- nvinfo : EIATTR_EXIT_INSTR_OFFSETS
	.align		4
.L_28:
        /*00c4*/ 	.byte	0x04, 0x1c
        /*00c6*/ 	.short	(.L_30 - .L_29)


	//   ....[0]....
.L_29:
        /*00c8*/ 	.word	0x00000900


	//   ....[1]....
        /*00cc*/ 	.word	0x00000920


	//----- nvinfo : EIATTR_MAX_THREADS
	.align		4
.L_30:
        /*00d0*/ 	.byte	0x04, 0x05
        /*00d2*/ 	.short	(.L_32 - .L_31)
.L_31:
        /*00d4*/ 	.word	0x00000100
        /*00d8*/ 	.word	0x00000001
        /*00dc*/ 	.word	0x00000001
.L_32:


//--------------------- .nv.rel.action            --------------------------
	.section	.nv.rel.action,"",@"SHT_CUDA_RELOCINFO"
	.align	8
	.sectionentsize	8
        /*0000*/ 	.byte	0x73, 0x00, 0x00, 0x00, 0x00, 0x00, 0x00, 0x00, 0x00, 0x00, 0x00, 0x11, 0x25, 0x00, 0x05, 0x36


//--------------------- .nv.constant0.triton__0d1d2d3d4de5de --------------------------
	.section	.nv.constant0.triton__0d1d2d3d4de5de,"a",@progbits
	.align	4
.nv.constant0.triton__0d1d2d3d4de5de:
	.zero		392


//--------------------- .text.triton__0d1d2d3d4de5de --------------------------
	.section	.text.triton__0d1d2d3d4de5de,"ax",@progbits
	.sectionflags	@"SHF_BARRIERS=1"
	.sectioninfo	@"SHI_REGISTERS=40"
	.align	128
        .global         triton__0d1d2d3d4de5de
        .type           triton__0d1d2d3d4de5de,@function
        .size           triton__0d1d2d3d4de5de,(.L_x_1 - triton__0d1d2d3d4de5de)
        .other          triton__0d1d2d3d4de5de,@"STO_CUDA_ENTRY STV_DEFAULT"
triton__0d1d2d3d4de5de:
.text.triton__0d1d2d3d4de5de:
[----:B------:R-:W-:-:S02]  /*0000*/  MOV R1, c[0x0][0x28] ;  /* 0x00000a0000017a02 */ /* 0x000fc40000000f00 */
[----:B------:R-:W0:Y:S01]  /*0010*/  S2R R17, SR_TID.X ;  /* 0x0000000000117919 */ /* 0x000e220000002100 */
[----:B------:R-:W-:Y:S01]  /*0020*/  CS2R R8, SRZ ;  /* 0x0000000000087805 */ /* 0x000fe2000001ff00 */
[----:B------:R-:W-:Y:S01]  /*0030*/  CS2R R10, SRZ ;  /* 0x00000000000a7805 */ /* 0x000fe2000001ff00 */
[----:B------:R-:W-:Y:S01]  /*0040*/  ULDC.64 UR4, c[0x0][0x118] ;  /* 0x0000460000047ab9 */ /* 0x000fe20000000a00 */
[----:B------:R-:W1:Y:S01]  /*0050*/  S2R R16, SR_CTAID.X ;  /* 0x0000000000107919 */ /* 0x000e620000002500 */
[----:B0-----:R-:W-:-:S04]  /*0060*/  LOP3.LUT R19, R17, 0xff, RZ, 0xc0, !PT ;  /* 0x000000ff11137812 */ /* 0x001fc800078ec0ff */
[----:B------:R-:W-:-:S04]  /*0070*/  SHF.L.U32 R27, R19, 0x2, RZ ;  /* 0x00000002131b7819 */ /* 0x000fc800000006ff */
[----:B------:R-:W-:Y:S01]  /*0080*/  IADD3 R0, R27, 0x800, RZ ;  /* 0x000008001b007810 */ /* 0x000fe20007ffe0ff */
[----:B-1----:R-:W-:-:S03]  /*0090*/  IMAD R25, R16, 0x900, R27 ;  /* 0x0000090010197824 */ /* 0x002fc600078e021b */
[----:B------:R-:W-:Y:S02]  /*00a0*/  ISETP.GE.U32.AND P1, PT, R0, 0x900, PT ;  /* 0x000009000000780c */ /* 0x000fe40003f26070 */
[----:B------:R-:W-:Y:S02]  /*00b0*/  MOV R0, 0x4 ;  /* 0x0000000400007802 */ /* 0x000fe40000000f00 */
[----:B------:R-:W-:-:S05]  /*00c0*/  IADD3 R21, R25, 0x800, RZ ;  /* 0x0000080019157810 */ /* 0x000fca0007ffe0ff */
[----:B------:R-:W-:-:S05]  /*00d0*/  IMAD.WIDE R2, R21, R0, c[0x0][0x168] ;  /* 0x00005a0015027625 */ /* 0x000fca00078e0200 */
[----:B------:R-:W2:Y:S01]  /*00e0*/  @!P1 LDG.E.EL.128 R8, [R2.64] ;  /* 0x0000000402089981 */ /* 0x000ea2000c2e1d00 */
[----:B------:R-:W-:-:S05]  /*00f0*/  IMAD.WIDE R30, R25, R0, c[0x0][0x168] ;  /* 0x00005a00191e7625 */ /* 0x000fca00078e0200 */
[----:B------:R-:W3:Y:S01]  /*0100*/  LDG.E.EL.128 R4, [R30.64] ;  /* 0x000000041e047981 */ /* 0x000ee2000c2e1d00 */
[----:B------:R-:W-:-:S05]  /*0110*/  IADD3 R23, R25, 0x400, RZ ;  /* 0x0000040019177810 */ /* 0x000fca0007ffe0ff */
[----:B------:R-:W-:-:S05]  /*0120*/  IMAD.WIDE R28, R23, R0, c[0x0][0x168] ;  /* 0x00005a00171c7625 */ /* 0x000fca00078e0200 */
[----:B------:R-:W4:Y:S01]  /*0130*/  LDG.E.EL.128 R12, [R28.64] ;  /* 0x000000041c0c7981 */ /* 0x000f22000c2e1d00 */
[C---:B------:R-:W-:Y:S01]  /*0140*/  LOP3.LUT P0, RZ, R17.reuse, 0x1f, RZ, 0xc0, !PT ;  /* 0x0000001f11ff7812 */ /* 0x040fe2000780c0ff */
[----:B------:R-:W-:Y:S01]  /*0150*/  IMAD.WIDE R34, R16, R0, c[0x0][0x160] ;  /* 0x0000580010227625 */ /* 0x000fe200078e0200 */
[----:B------:R-:W-:-:S03]  /*0160*/  ISETP.GE.AND P2, PT, R17, 0x8, PT ;  /* 0x000000081100780c */ /* 0x000fc60003f46270 */
[----:B------:R-:W-:Y:S01]  /*0170*/  IMAD.WIDE.U32 R26, R27, R0, c[0x0][0x170] ;  /* 0x00005c001b1a7625 */ /* 0x000fe200078e0000 */
[----:B--2---:R-:W-:Y:S02]  /*0180*/  SEL R9, R9, RZ, !P1 ;  /* 0x000000ff09097207 */ /* 0x004fe40004800000 */
[----:B------:R-:W-:Y:S02]  /*0190*/  SEL R8, R8, RZ, !P1 ;  /* 0x000000ff08087207 */ /* 0x000fe40004800000 */
[----:B------:R-:W-:Y:S01]  /*01a0*/  SEL R10, R10, RZ, !P1 ;  /* 0x000000ff0a0a7207 */ /* 0x000fe20004800000 */
[----:B------:R-:W-:Y:S01]  /*01b0*/  FMUL R9, R9, R9 ;  /* 0x0000000909097220 */ /* 0x000fe20000400000 */
[----:B------:R-:W-:Y:S01]  /*01c0*/  SEL R11, R11, RZ, !P1 ;  /* 0x000000ff0b0b7207 */ /* 0x000fe20004800000 */
[----:B------:R-:W-:Y:S02]  /*01d0*/  FMUL R8, R8, R8 ;  /* 0x0000000808087220 */ /* 0x000fe40000400000 */
[----:B------:R-:W-:Y:S01]  /*01e0*/  FMUL R20, R10, R10 ;  /* 0x0000000a0a147220 */ /* 0x000fe20000400000 */
[----:B------:R-:W-:Y:S01]  /*01f0*/  FSEL R10, R9, -RZ, !P1 ;  /* 0x800000ff090a7208 */ /* 0x000fe20004800000 */
[----:B------:R-:W-:Y:S01]  /*0200*/  FMUL R11, R11, R11 ;  /* 0x0000000b0b0b7220 */ /* 0x000fe20000400000 */
[----:B------:R-:W-:-:S02]  /*0210*/  FSEL R9, R8, -RZ, !P1 ;  /* 0x800000ff08097208 */ /* 0x000fc40004800000 */
[----:B------:R-:W-:Y:S01]  /*0220*/  FSEL R33, R20, -RZ, !P1 ;  /* 0x800000ff14217208 */ /* 0x000fe20004800000 */
[----:B---3--:R-:W-:Y:S01]  /*0230*/  FFMA R10, R5, R5, R10 ;  /* 0x00000005050a7223 */ /* 0x008fe2000000000a */
[----:B------:R-:W-:Y:S01]  /*0240*/  SHF.R.U32.HI R8, RZ, 0x3, R17 ;  /* 0x00000003ff087819 */ /* 0x000fe20000011611 */
[----:B------:R-:W-:Y:S01]  /*0250*/  FFMA R9, R4, R4, R9 ;  /* 0x0000000404097223 */ /* 0x000fe20000000009 */
[----:B------:R-:W-:Y:S01]  /*0260*/  FSEL R4, R11, -RZ, !P1 ;  /* 0x800000ff0b047208 */ /* 0x000fe20004800000 */
[----:B------:R-:W-:Y:S01]  /*0270*/  FFMA R33, R6, R6, R33 ;  /* 0x0000000606217223 */ /* 0x000fe20000000021 */
[----:B------:R-:W-:Y:S01]  /*0280*/  LOP3.LUT R8, R8, 0x1c, RZ, 0xc0, !PT ;  /* 0x0000001c08087812 */ /* 0x000fe200078ec0ff */
[----:B------:R-:W-:Y:S01]  /*0290*/  FADD R10, R10, R9 ;  /* 0x000000090a0a7221 */ /* 0x000fe20000000000 */
[----:B------:R-:W-:Y:S01]  /*02a0*/  MOV R20, 0x39e38e39 ;  /* 0x39e38e3900147802 */ /* 0x000fe20000000f00 */
[----:B------:R-:W-:Y:S02]  /*02b0*/  FFMA R4, R7, R7, R4 ;  /* 0x0000000707047223 */ /* 0x000fe40000000004 */
[----:B------:R-:W-:-:S04]  /*02c0*/  FADD R33, R33, R10 ;  /* 0x0000000a21217221 */ /* 0x000fc80000000000 */
[----:B------:R-:W-:-:S04]  /*02d0*/  FADD R33, R4, R33 ;  /* 0x0000002104217221 */ /* 0x000fc80000000000 */
[----:B----4-:R-:W-:-:S04]  /*02e0*/  FFMA R12, R12, R12, R33 ;  /* 0x0000000c0c0c7223 */ /* 0x010fc80000000021 */
[----:B------:R-:W-:-:S04]  /*02f0*/  FFMA R13, R13, R13, R12 ;  /* 0x0000000d0d0d7223 */ /* 0x000fc8000000000c */
[----:B------:R-:W-:-:S04]  /*0300*/  FFMA R14, R14, R14, R13 ;  /* 0x0000000e0e0e7223 */ /* 0x000fc8000000000d */
[----:B------:R-:W-:-:S05]  /*0310*/  FFMA R14, R15, R15, R14 ;  /* 0x0000000f0f0e7223 */ /* 0x000fca000000000e */
[----:B------:R-:W0:Y:S02]  /*0320*/  SHFL.BFLY PT, R5, R14, 0x10, 0x1f ;  /* 0x0e001f000e057f89 */ /* 0x000e2400000e0000 */
[----:B0-----:R-:W-:-:S05]  /*0330*/  FADD R5, R14, R5 ;  /* 0x000000050e057221 */ /* 0x001fca0000000000 */
        /* <DEDUP_REMOVED lines=8> */
[----:B------:R-:W-:Y:S04]  /*03c0*/  @!P0 STS [R8], R9 ;  /* 0x0000000908008388 */ /* 0x000fe80000000800 */
[----:B------:R-:W-:Y:S06]  /*03d0*/  BAR.SYNC 0x0 ;  /* 0x0000000000007b1d */ /* 0x000fec0000000000 */
[----:B------:R-:W0:Y:S01]  /*03e0*/  @!P2 LDS R18, [R17.X4] ;  /* 0x000000001112a984 */ /* 0x000e220000004800 */
[----:B------:R-:W-:-:S04]  /*03f0*/  LOP3.LUT P0, RZ, R17, 0x7, RZ, 0xc0, !PT ;  /* 0x0000000711ff7812 */ /* 0x000fc8000780c0ff */
[----:B------:R-:W-:Y:S01]  /*0400*/  ISETP.LT.AND P0, PT, R17, 0x8, !P0 ;  /* 0x000000081100780c */ /* 0x000fe20004701270 */
[----:B0-----:R-:W0:Y:S02]  /*0410*/  SHFL.BFLY PT, R5, R18, 0x4, 0x1f ;  /* 0x0c801f0012057f89 */ /* 0x001e2400000e0000 */
[----:B0-----:R-:W-:-:S05]  /*0420*/  FADD R5, R18, R5 ;  /* 0x0000000512057221 */ /* 0x001fca0000000000 */
[----:B------:R-:W0:Y:S02]  /*0430*/  SHFL.BFLY PT, R4, R5, 0x2, 0x1f ;  /* 0x0c401f0005047f89 */ /* 0x000e2400000e0000 */
[----:B0-----:R-:W-:-:S05]  /*0440*/  FADD R4, R5, R4 ;  /* 0x0000000405047221 */ /* 0x001fca0000000000 */
[----:B------:R-:W0:Y:S02]  /*0450*/  SHFL.BFLY PT, R7, R4, 0x1, 0x1f ;  /* 0x0c201f0004077f89 */ /* 0x000e2400000e0000 */
[----:B0-----:R-:W-:-:S05]  /*0460*/  FADD R6, R4, R7 ;  /* 0x0000000704067221 */ /* 0x001fca0000000000 */
[----:B------:R-:W-:Y:S04]  /*0470*/  @P0 STS [R17.X4], R6 ;  /* 0x0000000611000388 */ /* 0x000fe80000004800 */
[----:B------:R-:W-:Y:S06]  /*0480*/  BAR.SYNC 0x0 ;  /* 0x0000000000007b1d */ /* 0x000fec0000000000 */
[----:B------:R-:W0:Y:S04]  /*0490*/  LDS R33, [RZ] ;  /* 0x00000000ff217984 */ /* 0x000e280000000800 */
[----:B------:R-:W-:Y:S06]  /*04a0*/  BAR.SYNC 0x0 ;  /* 0x0000000000007b1d */ /* 0x000fec0000000000 */
[----:B------:R-:W-:Y:S01]  /*04b0*/  ISETP.NE.AND P0, PT, R19, RZ, PT ;  /* 0x000000ff1300720c */ /* 0x000fe20003f05270 */
[----:B0-----:R-:W-:Y:S04]  /*04c0*/  STS [RZ], R33 ;  /* 0x00000021ff007388 */ /* 0x001fe80000000800 */
[----:B------:R-:W-:Y:S06]  /*04d0*/  BAR.SYNC 0x0 ;  /* 0x0000000000007b1d */ /* 0x000fec0000000000 */
[----:B------:R-:W0:Y:S02]  /*04e0*/  LDS R5, [RZ] ;  /* 0x00000000ff057984 */ /* 0x000e240000000800 */
[----:B0-----:R-:W-:-:S04]  /*04f0*/  FFMA R22, R5, R20, 9.9999997473787516356e-06 ;  /* 0x3727c5ac05167423 */ /* 0x001fc80000000014 */
[----:B------:R-:W0:Y:S01]  /*0500*/  MUFU.RSQ R37, R22 ;  /* 0x0000001600257308 */ /* 0x000e220000001400 */
[----:B------:R-:W-:Y:S06]  /*0510*/  BAR.SYNC 0x0 ;  /* 0x0000000000007b1d */ /* 0x000fec0000000000 */
[----:B0-----:R-:W-:Y:S04]  /*0520*/  @!P0 STG.E [R34.64], R37 ;  /* 0x0000002522008986 */ /* 0x001fe8000c101904 */
[----:B------:R-:W2:Y:S04]  /*0530*/  LDG.E.EL.128 R8, [R26.64] ;  /* 0x000000041a087981 */ /* 0x000ea8000c2e1d00 */
[----:B------:R0:W3:Y:S04]  /*0540*/  LDG.E.EF.128 R4, [R30.64] ;  /* 0x000000041e047981 */ /* 0x0000e8000c0e1d00 */
[----:B------:R-:W4:Y:S04]  /*0550*/  LDG.E.EF.128 R12, [R28.64] ;  /* 0x000000041c0c7981 */ /* 0x000f28000c0e1d00 */
[----:B------:R-:W5:Y:S01]  /*0560*/  LDG.E.EL.128 R16, [R26.64+0x1000] ;  /* 0x001000041a107981 */ /* 0x000f62000c2e1d00 */
[----:B------:R-:W-:-:S06]  /*0570*/  FFMA R20, R33, R20, 9.9999997473787516356e-06 ;  /* 0x3727c5ac21147423 */ /* 0x000fcc0000000014 */
[----:B------:R-:W3:Y:S01]  /*0580*/  MUFU.RSQ R20, R20 ;  /* 0x0000001400147308 */ /* 0x000ee20000001400 */
[----:B--2---:R-:W-:Y:S01]  /*0590*/  FADD R33, R8, 1 ;  /* 0x3f80000008217421 */ /* 0x004fe20000000000 */
[----:B------:R-:W-:Y:S01]  /*05a0*/  FADD R22, R9, 1 ;  /* 0x3f80000009167421 */ /* 0x000fe20000000000 */
[----:B0-----:R-:W-:Y:S01]  /*05b0*/  FADD R31, R10, 1 ;  /* 0x3f8000000a1f7421 */ /* 0x001fe20000000000 */
[----:B------:R-:W-:Y:S01]  /*05c0*/  FADD R24, R11, 1 ;  /* 0x3f8000000b187421 */ /* 0x000fe20000000000 */
[C---:B---3--:R-:W-:Y:S01]  /*05d0*/  FMUL R7, R20.reuse, R7 ;  /* 0x0000000714077220 */ /* 0x048fe20000400000 */
[C---:B------:R-:W-:Y:S01]  /*05e0*/  FMUL R4, R20.reuse, R4 ;  /* 0x0000000414047220 */ /* 0x040fe20000400000 */
[C---:B------:R-:W-:Y:S01]  /*05f0*/  FMUL R5, R20.reuse, R5 ;  /* 0x0000000514057220 */ /* 0x040fe20000400000 */
[C---:B------:R-:W-:Y:S01]  /*0600*/  FMUL R6, R20.reuse, R6 ;  /* 0x0000000614067220 */ /* 0x040fe20000400000 */
[C---:B----4-:R-:W-:Y:S01]  /*0610*/  FMUL R8, R20.reuse, R12 ;  /* 0x0000000c14087220 */ /* 0x050fe20000400000 */
[C---:B------:R-:W-:Y:S01]  /*0620*/  FMUL R9, R20.reuse, R13 ;  /* 0x0000000d14097220 */ /* 0x040fe20000400000 */
[C---:B------:R-:W-:Y:S01]  /*0630*/  FMUL R10, R20.reuse, R14 ;  /* 0x0000000e140a7220 */ /* 0x040fe20000400000 */
[----:B------:R-:W-:Y:S01]  /*0640*/  FMUL R11, R20, R15 ;  /* 0x0000000f140b7220 */ /* 0x000fe20000400000 */
[----:B-----5:R-:W-:Y:S01]  /*0650*/  FADD R13, R16, 1 ;  /* 0x3f800000100d7421 */ /* 0x020fe20000000000 */
[----:B------:R-:W-:Y:S01]  /*0660*/  FADD R12, R17, 1 ;  /* 0x3f800000110c7421 */ /* 0x000fe20000000000 */
[----:B------:R-:W-:Y:S01]  /*0670*/  FADD R15, R18, 1 ;  /* 0x3f800000120f7421 */ /* 0x000fe20000000000 */
[----:B------:R-:W-:Y:S01]  /*0680*/  FADD R14, R19, 1 ;  /* 0x3f800000130e7421 */ /* 0x000fe20000000000 */
[----:B------:R-:W-:Y:S01]  /*0690*/  FMUL R7, R7, R24 ;  /* 0x0000001807077220 */ /* 0x000fe20000400000 */
[----:B------:R-:W-:Y:S01]  /*06a0*/  FMUL R4, R4, R33 ;  /* 0x0000002104047220 */ /* 0x000fe20000400000 */
[----:B------:R-:W-:Y:S01]  /*06b0*/  FMUL R5, R5, R22 ;  /* 0x0000001605057220 */ /* 0x000fe20000400000 */
[----:B------:R-:W-:Y:S01]  /*06c0*/  FMUL R6, R6, R31 ;  /* 0x0000001f06067220 */ /* 0x000fe20000400000 */
[----:B------:R-:W-:Y:S01]  /*06d0*/  FMUL R8, R8, R13 ;  /* 0x0000000d08087220 */ /* 0x000fe20000400000 */
[----:B------:R-:W-:Y:S01]  /*06e0*/  FMUL R9, R9, R12 ;  /* 0x0000000c09097220 */ /* 0x000fe20000400000 */
[----:B------:R-:W-:Y:S01]  /*06f0*/  IMAD.WIDE R24, R25, R0, c[0x0][0x178] ;  /* 0x00005e0019187625 */ /* 0x000fe200078e0200 */
[----:B------:R-:W-:Y:S01]  /*0700*/  FMUL R10, R10, R15 ;  /* 0x0000000f0a0a7220 */ /* 0x000fe20000400000 */
[----:B------:R-:W-:Y:S01]  /*0710*/  FMUL R11, R11, R14 ;  /* 0x0000000e0b0b7220 */ /* 0x000fe20000400000 */
[----:B------:R-:W-:Y:S01]  /*0720*/  CS2R R12, SRZ ;  /* 0x00000000000c7805 */ /* 0x000fe2000001ff00 */
[----:B------:R-:W-:Y:S01]  /*0730*/  IMAD.WIDE R22, R23, R0, c[0x0][0x178] ;  /* 0x00005e0017167625 */ /* 0x000fe200078e0200 */
[----:B------:R-:W-:Y:S01]  /*0740*/  CS2R R14, SRZ ;  /* 0x00000000000e7805 */ /* 0x000fe2000001ff00 */
[----:B------:R-:W-:Y:S01]  /*0750*/  CS2R R16, SRZ ;  /* 0x0000000000107805 */ /* 0x000fe2000001ff00 */
[----:B------:R-:W-:Y:S01]  /*0760*/  CS2R R18, SRZ ;  /* 0x0000000000127805 */ /* 0x000fe2000001ff00 */
[----:B------:R0:W-:Y:S04]  /*0770*/  STG.E.128 [R24.64], R4 ;  /* 0x0000000418007986 */ /* 0x0001e8000c101d04 */
[----:B------:R1:W-:Y:S04]  /*0780*/  STG.E.128 [R22.64], R8 ;  /* 0x0000000816007986 */ /* 0x0003e8000c101d04 */
[----:B------:R-:W0:Y:S04]  /*0790*/  @!P1 LDG.E.EF.128 R12, [R2.64] ;  /* 0x00000004020c9981 */ /* 0x000e28000c0e1d00 */
[----:B------:R-:W2:Y:S01]  /*07a0*/  @!P1 LDG.E.EL.128 R16, [R26.64+0x2000] ;  /* 0x002000041a109981 */ /* 0x000ea2000c2e1d00 */
[----:B0-----:R-:W-:-:S02]  /*07b0*/  SEL R5, R12, RZ, !P1 ;  /* 0x000000ff0c057207 */ /* 0x001fc40004800000 */
[----:B------:R-:W-:Y:S02]  /*07c0*/  SEL R13, R13, RZ, !P1 ;  /* 0x000000ff0d0d7207 */ /* 0x000fe40004800000 */
[----:B------:R-:W-:Y:S02]  /*07d0*/  SEL R7, R14, RZ, !P1 ;  /* 0x000000ff0e077207 */ /* 0x000fe40004800000 */
[----:B--2---:R-:W-:Y:S02]  /*07e0*/  SEL R16, R16, RZ, !P1 ;  /* 0x000000ff10107207 */ /* 0x004fe40004800000 */
[----:B------:R-:W-:Y:S02]  /*07f0*/  SEL R17, R17, RZ, !P1 ;  /* 0x000000ff11117207 */ /* 0x000fe40004800000 */
[----:B------:R-:W-:Y:S02]  /*0800*/  SEL R15, R15, RZ, !P1 ;  /* 0x000000ff0f0f7207 */ /* 0x000fe40004800000 */
[----:B------:R-:W-:-:S02]  /*0810*/  SEL R18, R18, RZ, !P1 ;  /* 0x000000ff12127207 */ /* 0x000fc40004800000 */
[----:B------:R-:W-:Y:S01]  /*0820*/  SEL R19, R19, RZ, !P1 ;  /* 0x000000ff13137207 */ /* 0x000fe20004800000 */
[C---:B------:R-:W-:Y:S01]  /*0830*/  FMUL R4, R20.reuse, R5 ;  /* 0x0000000514047220 */ /* 0x040fe20000400000 */
[C---:B------:R-:W-:Y:S01]  /*0840*/  FMUL R5, R20.reuse, R13 ;  /* 0x0000000d14057220 */ /* 0x040fe20000400000 */
[----:B------:R-:W-:Y:S01]  /*0850*/  FMUL R6, R20, R7 ;  /* 0x0000000714067220 */ /* 0x000fe20000400000 */
[----:B------:R-:W-:Y:S01]  /*0860*/  FADD R3, R16, 1 ;  /* 0x3f80000010037421 */ /* 0x000fe20000000000 */
[----:B------:R-:W-:Y:S01]  /*0870*/  FADD R2, R17, 1 ;  /* 0x3f80000011027421 */ /* 0x000fe20000000000 */
[----:B------:R-:W-:Y:S01]  /*0880*/  FMUL R7, R20, R15 ;  /* 0x0000000f14077220 */ /* 0x000fe20000400000 */
[----:B-1----:R-:W-:Y:S01]  /*0890*/  FADD R9, R18, 1 ;  /* 0x3f80000012097421 */ /* 0x002fe20000000000 */
[----:B------:R-:W-:Y:S01]  /*08a0*/  FADD R8, R19, 1 ;  /* 0x3f80000013087421 */ /* 0x000fe20000000000 */
[----:B------:R-:W-:Y:S01]  /*08b0*/  FMUL R4, R4, R3 ;  /* 0x0000000304047220 */ /* 0x000fe20000400000 */
[----:B------:R-:W-:Y:S01]  /*08c0*/  FMUL R5, R5, R2 ;  /* 0x0000000205057220 */ /* 0x000fe20000400000 */
[----:B------:R-:W-:Y:S01]  /*08d0*/  FMUL R6, R6, R9 ;  /* 0x0000000906067220 */ /* 0x000fe20000400000 */
[----:B------:R-:W-:Y:S01]  /*08e0*/  FMUL R7, R7, R8 ;  /* 0x0000000807077220 */ /* 0x000fe20000400000 */
[----:B------:R-:W-:Y:S01]  /*08f0*/  IMAD.WIDE R2, R21, R0, c[0x0][0x178] ;  /* 0x00005e0015027625 */ /* 0x000fe200078e0200 */
[----:B------:R-:W-:Y:S06]  /*0900*/  @P1 EXIT ;  /* 0x000000000000194d */ /* 0x000fec0003800000 */
[----:B------:R-:W-:Y:S01]  /*0910*/  STG.E.128 [R2.64], R4 ;  /* 0x0000000402007986 */ /* 0x000fe2000c101d04 */
[----:B------:R-:W-:Y:S05]  /*0920*/  EXIT ;  /* 0x000000000000794d */ /* 0x000fea0003800000 */
.L_x_0:
[----:B------:R-:W-:-:S00]  /*0930*/  BRA `(.L_x_0) ;  /* 0xfffffff000007947 */ /* 0x000fc0000383ffff */
[----:B------:R-:W-:-:S00]  /*0940*/  NOP ;  /* 0x0000000000007918 */ /* 0x000fc00000000000 */
        /* <DEDUP_REMOVED lines=11> */
.L_x_1:


//--------------------- .nv.global.init           --------------------------
	.section	.nv.global.init,"aw",@progbits
.nv.global.init:
	.type		_$_str,@object
	.size		_$_str,(.L_0 - _$_str)
_$_str:
        /*0000*/ 	.byte	0x5f, 0x5f, 0x43, 0x55, 0x44, 0x41, 0x5f, 0x46, 0x54, 0x5a, 0x00
.L_0:


//--------------------- .nv.shared.triton__0d1d2d3d4de5de --------------------------
	.section	.nv.shared.triton__0d1d2d3d4de5de,"aw",@nobits
	.align	16
